//
// Generated by NVIDIA NVVM Compiler
//
// Compiler Build ID: CL-36424714
// Cuda compilation tools, release 13.0, V13.0.88
// Based on NVVM 20.0.0
//

.version 9.0
.target sm_100
.address_size 64

	// .globl	_Z16addMatrix_kernelPhS_iiS_

.visible .entry _Z16addMatrix_kernelPhS_iiS_(
	.param .u64 .ptr .align 1 _Z16addMatrix_kernelPhS_iiS__param_0,
	.param .u64 .ptr .align 1 _Z16addMatrix_kernelPhS_iiS__param_1,
	.param .u32 _Z16addMatrix_kernelPhS_iiS__param_2,
	.param .u32 _Z16addMatrix_kernelPhS_iiS__param_3,
	.param .u64 .ptr .align 1 _Z16addMatrix_kernelPhS_iiS__param_4
)
{
	.reg .pred 	%p<4>;
	.reg .b16 	%rs<4>;
	.reg .b32 	%r<12>;
	.reg .b64 	%rd<11>;

	ld.param.u64 	%rd1, [_Z16addMatrix_kernelPhS_iiS__param_0];
	ld.param.u64 	%rd2, [_Z16addMatrix_kernelPhS_iiS__param_1];
	ld.param.u32 	%r4, [_Z16addMatrix_kernelPhS_iiS__param_2];
	ld.param.u32 	%r3, [_Z16addMatrix_kernelPhS_iiS__param_3];
	ld.param.u64 	%rd3, [_Z16addMatrix_kernelPhS_iiS__param_4];
	mov.u32 	%r5, %ctaid.y;
	mov.u32 	%r6, %ntid.y;
	mov.u32 	%r7, %tid.y;
	mad.lo.s32 	%r1, %r5, %r6, %r7;
	mov.u32 	%r8, %ctaid.x;
	mov.u32 	%r9, %ntid.x;
	mov.u32 	%r10, %tid.x;
	mad.lo.s32 	%r2, %r8, %r9, %r10;
	setp.ge.s32 	%p1, %r1, %r4;
	setp.ge.s32 	%p2, %r2, %r3;
	or.pred  	%p3, %p1, %p2;
	@%p3 bra 	$L__BB0_2;
	cvta.to.global.u64 	%rd4, %rd1;
	cvta.to.global.u64 	%rd5, %rd2;
	cvta.to.global.u64 	%rd6, %rd3;
	mad.lo.s32 	%r11, %r3, %r1, %r2;
	cvt.s64.s32 	%rd7, %r11;
	add.s64 	%rd8, %rd4, %rd7;
	ld.global.u8 	%rs1, [%rd8];
	add.s64 	%rd9, %rd5, %rd7;
	ld.global.u8 	%rs2, [%rd9];
	add.s16 	%rs3, %rs2, %rs1;
	add.s64 	%rd10, %rd6, %rd7;
	st.global.u8 	[%rd10], %rs3;
$L__BB0_2:
	ret;

}


// ===== COMPILED SASS (sm_100) =====

	.target	sm_100

	.elftype	@"ET_EXEC"


//--------------------- .note.nv.tkinfo           --------------------------
	.section	.note.nv.tkinfo,"",@"SHT_NOTE"
	.sectionflags	@"SHF_NOTE_NV_TKINFO"
	.tkinfo
        /*0018*/ 	.word	0x00000002
        /*0030*/ 	.string	""
        /*0030*/ 	.string	"ptxas"
        /*0030*/ 	.string	"Cuda compilation tools, release 13.0, V13.0.88"
        /*0030*/ 	.string	"Build cuda_13.0.r13.0/compiler.36424714_0"
        /*0030*/ 	.string	"-arch sm_100 -m 64 "



//--------------------- .note.nv.cuinfo           --------------------------
	.section	.note.nv.cuinfo,"",@"SHT_NOTE"
	.sectionflags	@"SHF_NOTE_NV_CUINFO"
        /*0018*/ 	.short	0x0002
        /*001a*/ 	.short	0x0064
        /*001c*/ 	.short	0x0082
	.zero		2


//--------------------- .nv.info                  --------------------------
	.section	.nv.info,"",@"SHT_CUDA_INFO"
	.align	4


	//----- nvinfo : EIATTR_REGCOUNT
	.align		4
        /*0000*/ 	.byte	0x04, 0x2f
        /*0002*/ 	.short	(.L_1 - .L_0)
	.align		4
.L_0:
        /*0004*/ 	.word	index@(_Z16addMatrix_kernelPhS_iiS_)
        /*0008*/ 	.word	0x0000000c


	//----- nvinfo : EIATTR_FRAME_SIZE
	.align		4
.L_1:
        /*000c*/ 	.byte	0x04, 0x11
        /*000e*/ 	.short	(.L_3 - .L_2)
	.align		4
.L_2:
        /*0010*/ 	.word	index@(_Z16addMatrix_kernelPhS_iiS_)
        /*0014*/ 	.word	0x00000000


	//----- nvinfo : EIATTR_MIN_STACK_SIZE
	.align		4
.L_3:
        /*0018*/ 	.byte	0x04, 0x12
        /*001a*/ 	.short	(.L_5 - .L_4)
	.align		4
.L_4:
        /*001c*/ 	.word	index@(_Z16addMatrix_kernelPhS_iiS_)
        /*0020*/ 	.word	0x00000000
.L_5:


//--------------------- .nv.compat                --------------------------
	.section	.nv.compat,"",@"SHT_CUDA_COMPAT_INFO"
	.align	4
        /*0000*/ 	.byte	0x02, 0x09, 0x00, 0x00, 0x02, 0x02, 0x01, 0x00, 0x02, 0x05, 0x05, 0x00, 0x03, 0x07, 0x01, 0x01
        /*0010*/ 	.byte	0x02, 0x03, 0x00, 0x00, 0x02, 0x06, 0x01, 0x00, 0x04, 0x0b, 0x08, 0x00, 0x09, 0x00, 0x00, 0x00
        /*0020*/ 	.byte	0x00, 0x00, 0x00, 0x00


//--------------------- .nv.info._Z16addMatrix_kernelPhS_iiS_ --------------------------
	.section	.nv.info._Z16addMatrix_kernelPhS_iiS_,"",@"SHT_CUDA_INFO"
	.sectionflags	@""
	.align	4


	//----- nvinfo : EIATTR_CUDA_API_VERSION
	.align		4
        /*0000*/ 	.byte	0x04, 0x37
        /*0002*/ 	.short	(.L_7 - .L_6)
.L_6:
        /*0004*/ 	.word	0x00000082


	//----- nvinfo : EIATTR_KPARAM_INFO
	.align		4
.L_7:
        /*0008*/ 	.byte	0x04, 0x17
        /*000a*/ 	.short	(.L_9 - .L_8)
.L_8:
        /*000c*/ 	.word	0x00000000
        /*0010*/ 	.short	0x0004
        /*0012*/ 	.short	0x0018
        /*0014*/ 	.byte	0x00, 0xf5, 0x21, 0x00


	//----- nvinfo : EIATTR_KPARAM_INFO
	.align		4
.L_9:
        /*0018*/ 	.byte	0x04, 0x17
        /*001a*/ 	.short	(.L_11 - .L_10)
.L_10:
        /*001c*/ 	.word	0x00000000
        /*0020*/ 	.short	0x0003
        /*0022*/ 	.short	0x0014
        /*0024*/ 	.byte	0x00, 0xf0, 0x11, 0x00


	//----- nvinfo : EIATTR_KPARAM_INFO
	.align		4
.L_11:
        /*0028*/ 	.byte	0x04, 0x17
        /*002a*/ 	.short	(.L_13 - .L_12)
.L_12:
        /*002c*/ 	.word	0x00000000
        /*0030*/ 	.short	0x0002
        /*0032*/ 	.short	0x0010
        /*0034*/ 	.byte	0x00, 0xf0, 0x11, 0x00


	//----- nvinfo : EIATTR_KPARAM_INFO
	.align		4
.L_13:
        /*0038*/ 	.byte	0x04, 0x17
        /*003a*/ 	.short	(.L_15 - .L_14)
.L_14:
        /*003c*/ 	.word	0x00000000
        /*0040*/ 	.short	0x0001
        /*0042*/ 	.short	0x0008
        /*0044*/ 	.byte	0x00, 0xf5, 0x21, 0x00


	//----- nvinfo : EIATTR_KPARAM_INFO
	.align		4
.L_15:
        /*0048*/ 	.byte	0x04, 0x17
        /*004a*/ 	.short	(.L_17 - .L_16)
.L_16:
        /*004c*/ 	.word	0x00000000
        /*0050*/ 	.short	0x0000
        /*0052*/ 	.short	0x0000
        /*0054*/ 	.byte	0x00, 0xf5, 0x21, 0x00


	//----- nvinfo : EIATTR_SPARSE_MMA_MASK
	.align		4
.L_17:
        /*0058*/ 	.byte	0x03, 0x50
        /*005a*/ 	.short	0x0000


	//----- nvinfo : EIATTR_MAXREG_COUNT
	.align		4
        /*005c*/ 	.byte	0x03, 0x1b
        /*005e*/ 	.short	0x00ff


	//----- nvinfo : EIATTR_MERCURY_ISA_VERSION
	.align		4
        /*0060*/ 	.byte	0x03, 0x5f
        /*0062*/ 	.short	0x0101


	//----- nvinfo : EIATTR_VRC_CTA_INIT_COUNT
	.align		4
        /*0064*/ 	.byte	0x02, 0x4a
	.zero		1
	.zero		1


	//----- nvinfo : EIATTR_EXIT_INSTR_OFFSETS
	.align		4
        /*0068*/ 	.byte	0x04, 0x1c
        /*006a*/ 	.short	(.L_19 - .L_18)


	//   ....[0]....
.L_18:
        /*006c*/ 	.word	0x000000c0


	//   ....[1]....
        /*0070*/ 	.word	0x000001c0


	//----- nvinfo : EIATTR_CBANK_PARAM_SIZE
	.align		4
.L_19:
        /*0074*/ 	.byte	0x03, 0x19
        /*0076*/ 	.short	0x0020


	//----- nvinfo : EIATTR_PARAM_CBANK
	.align		4
        /*0078*/ 	.byte	0x04, 0x0a
        /*007a*/ 	.short	(.L_21 - .L_20)
	.align		4
.L_20:
        /*007c*/ 	.word	index@(.nv.constant0._Z16addMatrix_kernelPhS_iiS_)
        /*0080*/ 	.short	0x0380
        /*0082*/ 	.short	0x0020


	//----- nvinfo : EIATTR_SW_WAR
	.align		4
.L_21:
        /*0084*/ 	.byte	0x04, 0x36
        /*0086*/ 	.short	(.L_23 - .L_22)
.L_22:
        /*0088*/ 	.word	0x00000008
.L_23:


//--------------------- .nv.callgraph             --------------------------
	.section	.nv.callgraph,"",@"SHT_CUDA_CALLGRAPH"
	.align	4
	.sectionentsize	8
	.align		4
        /*0000*/ 	.word	0x00000000
	.align		4
        /*0004*/ 	.word	0xffffffff
	.align		4
        /*0008*/ 	.word	0x00000000
	.align		4
        /*000c*/ 	.word	0xfffffffe
	.align		4
        /*0010*/ 	.word	0x00000000
	.align		4
        /*0014*/ 	.word	0xfffffffd
	.align		4
        /*0018*/ 	.word	0x00000000
	.align		4
        /*001c*/ 	.word	0xfffffffc


//--------------------- .text._Z16addMatrix_kernelPhS_iiS_ --------------------------
	.section	.text._Z16addMatrix_kernelPhS_iiS_,"ax",@progbits
	.align	128
        .global         _Z16addMatrix_kernelPhS_iiS_
        .type           _Z16addMatrix_kernelPhS_iiS_,@function
        .size           _Z16addMatrix_kernelPhS_iiS_,(.L_x_1 - _Z16addMatrix_kernelPhS_iiS_)
        .other          _Z16addMatrix_kernelPhS_iiS_,@"STO_CUDA_ENTRY STV_DEFAULT"
_Z16addMatrix_kernelPhS_iiS_:
.text._Z16addMatrix_kernelPhS_iiS_:
[----:B------:R-:W-:Y:S01]  /*0000*/  LDC R1, c[0x0][0x37c] ;  /* 0x0000df00ff017b82 */ /* 0x000fe20000000800 */
[----:B------:R-:W0:Y:S07]  /*0010*/  S2R R2, SR_TID.X ;  /* 0x0000000000027919 */ /* 0x000e2e0000002100 */
[----:B------:R-:W1:Y:S01]  /*0020*/  LDC R0, c[0x0][0x364] ;  /* 0x0000d900ff007b82 */ /* 0x000e620000000800 */
[----:B------:R-:W2:Y:S01]  /*0030*/  LDCU.64 UR6, c[0x0][0x390] ;  /* 0x00007200ff0677ac */ /* 0x000ea20008000a00 */
[----:B------:R-:W1:Y:S06]  /*0040*/  S2R R5, SR_TID.Y ;  /* 0x0000000000057919 */ /* 0x000e6c0000002200 */
[----:B------:R-:W0:Y:S08]  /*0050*/  S2UR UR5, SR_CTAID.X ;  /* 0x00000000000579c3 */ /* 0x000e300000002500 */
[----:B------:R-:W0:Y:S08]  /*0060*/  LDC R3, c[0x0][0x360] ;  /* 0x0000d800ff037b82 */ /* 0x000e300000000800 */
[----:B------:R-:W1:Y:S01]  /*0070*/  S2UR UR4, SR_CTAID.Y ;  /* 0x00000000000479c3 */ /* 0x000e620000002600 */
[----:B0-----:R-:W-:-:S05]  /*0080*/  IMAD R3, R3, UR5, R2 ;  /* 0x0000000503037c24 */ /* 0x001fca000f8e0202 */
[----:B--2---:R-:W-:Y:S01]  /*0090*/  ISETP.GE.AND P0, PT, R3, UR7, PT ;  /* 0x0000000703007c0c */ /* 0x004fe2000bf06270 */
[----:B-1----:R-:W-:-:S05]  /*00a0*/  IMAD R0, R0, UR4, R5 ;  /* 0x0000000400007c24 */ /* 0x002fca000f8e0205 */
[----:B------:R-:W-:-:S13]  /*00b0*/  ISETP.GE.OR P0, PT, R0, UR6, P0 ;  /* 0x0000000600007c0c */ /* 0x000fda0008706670 */
[----:B------:R-:W-:Y:S05]  /*00c0*/  @P0 EXIT ;  /* 0x000000000000094d */ /* 0x000fea0003800000 */
[----:B------:R-:W0:Y:S01]  /*00d0*/  LDCU.128 UR8, c[0x0][0x380] ;  /* 0x00007000ff0877ac */ /* 0x000e220008000c00 */
[----:B------:R-:W-:Y:S01]  /*00e0*/  IMAD R0, R0, UR7, R3 ;  /* 0x0000000700007c24 */ /* 0x000fe2000f8e0203 */
[----:B------:R-:W1:Y:S04]  /*00f0*/  LDCU.64 UR4, c[0x0][0x358] ;  /* 0x00006b00ff0477ac */ /* 0x000e680008000a00 */
[----:B------:R-:W-:Y:S02]  /*0100*/  SHF.R.S32.HI R7, RZ, 0x1f, R0 ;  /* 0x0000001fff077819 */ /* 0x000fe40000011400 */
[C---:B0-----:R-:W-:Y:S02]  /*0110*/  IADD3 R4, P1, PT, R0.reuse, UR10, RZ ;  /* 0x0000000a00047c10 */ /* 0x041fe4000ff3e0ff */
[----:B------:R-:W-:-:S02]  /*0120*/  IADD3 R2, P0, PT, R0, UR8, RZ ;  /* 0x0000000800027c10 */ /* 0x000fc4000ff1e0ff */
[C---:B------:R-:W-:Y:S02]  /*0130*/  IADD3.X R5, PT, PT, R7.reuse, UR11, RZ, P1, !PT ;  /* 0x0000000b07057c10 */ /* 0x040fe40008ffe4ff */
[----:B------:R-:W-:Y:S01]  /*0140*/  IADD3.X R3, PT, PT, R7, UR9, RZ, P0, !PT ;  /* 0x0000000907037c10 */ /* 0x000fe200087fe4ff */
[----:B------:R-:W0:Y:S03]  /*0150*/  LDCU.64 UR8, c[0x0][0x398] ;  /* 0x00007300ff0877ac */ /* 0x000e260008000a00 */
[----:B-1----:R-:W2:Y:S04]  /*0160*/  LDG.E.U8 R5, desc[UR4][R4.64] ;  /* 0x0000000404057981 */ /* 0x002ea8000c1e1100 */
[----:B------:R-:W2:Y:S01]  /*0170*/  LDG.E.U8 R2, desc[UR4][R2.64] ;  /* 0x0000000402027981 */ /* 0x000ea2000c1e1100 */
[----:B0-----:R-:W-:-:S04]  /*0180*/  IADD3 R6, P0, PT, R0, UR8, RZ ;  /* 0x0000000800067c10 */ /* 0x001fc8000ff1e0ff */
[----:B------:R-:W-:Y:S01]  /*0190*/  IADD3.X R7, PT, PT, R7, UR9, RZ, P0, !PT ;  /* 0x0000000907077c10 */ /* 0x000fe200087fe4ff */
[----:B--2---:R-:W-:-:S05]  /*01a0*/  IMAD.IADD R9, R2, 0x1, R5 ;  /* 0x0000000102097824 */ /* 0x004fca00078e0205 */
[----:B------:R-:W-:Y:S01]  /*01b0*/  STG.E.U8 desc[UR4][R6.64], R9 ;  /* 0x0000000906007986 */ /* 0x000fe2000c101104 */
[----:B------:R-:W-:Y:S05]  /*01c0*/  EXIT ;  /* 0x000000000000794d */ /* 0x000fea0003800000 */
.L_x_0:
[----:B------:R-:W-:-:S00]  /*01d0*/  BRA `(.L_x_0) ;  /* 0xfffffffc00fc7947 */ /* 0x000fc0000383ffff */
[----:B------:R-:W-:-:S00]  /*01e0*/  NOP ;  /* 0x0000000000007918 */ /* 0x000fc00000000000 */
        /* <DEDUP_REMOVED lines=9> */
.L_x_1:


//--------------------- .nv.shared.reserved.0     --------------------------
	.section	.nv.shared.reserved.0,"aw",@nobits
	.weak		__nv_reservedSMEM_offset_0_alias
	.size		__nv_reservedSMEM_offset_0_alias, 0, 64
	.other		__nv_reservedSMEM_offset_0_alias,@"STO_CUDA_RESERVED_SHARED STV_DEFAULT"
__nv_reservedSMEM_offset_0_alias:
	.zero		0
	.zero		64


//--------------------- .nv.constant0._Z16addMatrix_kernelPhS_iiS_ --------------------------
	.section	.nv.constant0._Z16addMatrix_kernelPhS_iiS_,"a",@progbits
	.sectionflags	@""
	.align	4
.nv.constant0._Z16addMatrix_kernelPhS_iiS_:
	.zero		928


//--------------------- SYMBOLS --------------------------

	.type		.nv.reservedSmem.offset0,@object
	.size		.nv.reservedSmem.offset0,0x4
